	.headerflags	@"EF_CUDA_TEXMODE_UNIFIED EF_CUDA_64BIT_ADDRESS EF_CUDA_ACCELERATORS EF_CUDA_SM90 EF_CUDA_VIRTUAL_SM(EF_CUDA_SM90)"
	.elftype	@"ET_EXEC"


//--------------------- .nv.info                  --------------------------
	.section	.nv.info,"",@"SHT_CUDA_INFO"
	.align	4


	//----- nvinfo : EIATTR_REGCOUNT
	.align		4
        /*0000*/ 	.byte	0x04, 0x2f
        /*0002*/ 	.short	(.L_1 - .L_0)
	.align		4
.L_0:
        /*0004*/ 	.word	index@(triton_poi_fused__unsafe_index_add_mul_sub_5)
        /*0008*/ 	.word	0x0000000e


	//----- nvinfo : EIATTR_MIN_STACK_SIZE
	.align		4
.L_1:
        /*000c*/ 	.byte	0x04, 0x12
        /*000e*/ 	.short	(.L_3 - .L_2)
	.align		4
.L_2:
        /*0010*/ 	.word	index@(triton_poi_fused__unsafe_index_add_mul_sub_5)
        /*0014*/ 	.word	0x00000000


	//----- nvinfo : EIATTR_FRAME_SIZE
	.align		4
.L_3:
        /*0018*/ 	.byte	0x04, 0x11
        /*001a*/ 	.short	(.L_5 - .L_4)
	.align		4
.L_4:
        /*001c*/ 	.word	index@(triton_poi_fused__unsafe_index_add_mul_sub_5)
        /*0020*/ 	.word	0x00000000


	//----- nvinfo : EIATTR_MIN_STACK_SIZE
	.align		4
.L_5:
        /*0024*/ 	.byte	0x04, 0x12
        /*0026*/ 	.short	(.L_7 - .L_6)
	.align		4
.L_6:
        /*0028*/ 	.word	index@(triton_poi_fused__unsafe_index_add_mul_sub_5)
        /*002c*/ 	.word	0x00000000
.L_7:


//--------------------- .nv.info.triton_poi_fused__unsafe_index_add_mul_sub_5 --------------------------
	.section	.nv.info.triton_poi_fused__unsafe_index_add_mul_sub_5,"",@"SHT_CUDA_INFO"
	.sectionflags	@""
	.align	4


	//----- nvinfo : EIATTR_CUDA_API_VERSION
	.align		4
        /*0000*/ 	.byte	0x04, 0x37
        /*0002*/ 	.short	(.L_9 - .L_8)
.L_8:
        /*0004*/ 	.word	0x0000007c


	//----- nvinfo : EIATTR_KPARAM_INFO
	.align		4
.L_9:
        /*0008*/ 	.byte	0x04, 0x17
        /*000a*/ 	.short	(.L_11 - .L_10)
.L_10:
        /*000c*/ 	.word	0x00000000
        /*0010*/ 	.short	0x0006
        /*0012*/ 	.short	0x0030
        /*0014*/ 	.byte	0x00, 0xf0, 0x11, 0x00


	//----- nvinfo : EIATTR_KPARAM_INFO
	.align		4
.L_11:
        /*0018*/ 	.byte	0x04, 0x17
        /*001a*/ 	.short	(.L_13 - .L_12)
.L_12:
        /*001c*/ 	.word	0x00000000
        /*0020*/ 	.short	0x0005
        /*0022*/ 	.short	0x0028
        /*0024*/ 	.byte	0x00, 0xf4, 0x21, 0x00


	//----- nvinfo : EIATTR_KPARAM_INFO
	.align		4
.L_13:
        /*0028*/ 	.byte	0x04, 0x17
        /*002a*/ 	.short	(.L_15 - .L_14)
.L_14:
        /*002c*/ 	.word	0x00000000
        /*0030*/ 	.short	0x0004
        /*0032*/ 	.short	0x0020
        /*0034*/ 	.byte	0x00, 0xf4, 0x21, 0x00


	//----- nvinfo : EIATTR_KPARAM_INFO
	.align		4
.L_15:
        /*0038*/ 	.byte	0x04, 0x17
        /*003a*/ 	.short	(.L_17 - .L_16)
.L_16:
        /*003c*/ 	.word	0x00000000
        /*0040*/ 	.short	0x0003
        /*0042*/ 	.short	0x0018
        /*0044*/ 	.byte	0x00, 0xf4, 0x21, 0x00


	//----- nvinfo : EIATTR_KPARAM_INFO
	.align		4
.L_17:
        /*0048*/ 	.byte	0x04, 0x17
        /*004a*/ 	.short	(.L_19 - .L_18)
.L_18:
        /*004c*/ 	.word	0x00000000
        /*0050*/ 	.short	0x0002
        /*0052*/ 	.short	0x0010
        /*0054*/ 	.byte	0x00, 0xf4, 0x21, 0x00


	//----- nvinfo : EIATTR_KPARAM_INFO
	.align		4
.L_19:
        /*0058*/ 	.byte	0x04, 0x17
        /*005a*/ 	.short	(.L_21 - .L_20)
.L_20:
        /*005c*/ 	.word	0x00000000
        /*0060*/ 	.short	0x0001
        /*0062*/ 	.short	0x0008
        /*0064*/ 	.byte	0x00, 0xf4, 0x21, 0x00


	//----- nvinfo : EIATTR_KPARAM_INFO
	.align		4
.L_21:
        /*0068*/ 	.byte	0x04, 0x17
        /*006a*/ 	.short	(.L_23 - .L_22)
.L_22:
        /*006c*/ 	.word	0x00000000
        /*0070*/ 	.short	0x0000
        /*0072*/ 	.short	0x0000
        /*0074*/ 	.byte	0x00, 0xf4, 0x21, 0x00


	//----- nvinfo : EIATTR_SPARSE_MMA_MASK
	.align		4
.L_23:
        /*0078*/ 	.byte	0x03, 0x50
        /*007a*/ 	.short	0x0000


	//----- nvinfo : EIATTR_MAXREG_COUNT
	.align		4
        /*007c*/ 	.byte	0x03, 0x1b
        /*007e*/ 	.short	0x00ff


	//----- nvinfo : EIATTR_EXIT_INSTR_OFFSETS
	.align		4
        /*0080*/ 	.byte	0x04, 0x1c
        /*0082*/ 	.short	(.L_25 - .L_24)


	//   ....[0]....
.L_24:
        /*0084*/ 	.word	0x00000180


	//----- nvinfo : EIATTR_REQNTID
	.align		4
.L_25:
        /*0088*/ 	.byte	0x04, 0x10
        /*008a*/ 	.short	(.L_27 - .L_26)
.L_26:
        /*008c*/ 	.word	0x00000080
        /*0090*/ 	.word	0x00000001
        /*0094*/ 	.word	0x00000001


	//----- nvinfo : EIATTR_CBANK_PARAM_SIZE
	.align		4
.L_27:
        /*0098*/ 	.byte	0x03, 0x19
        /*009a*/ 	.short	0x0034


	//----- nvinfo : EIATTR_PARAM_CBANK
	.align		4
        /*009c*/ 	.byte	0x04, 0x0a
        /*009e*/ 	.short	(.L_29 - .L_28)
	.align		4
.L_28:
        /*00a0*/ 	.word	index@(.nv.constant0.triton_poi_fused__unsafe_index_add_mul_sub_5)
        /*00a4*/ 	.short	0x0210
        /*00a6*/ 	.short	0x0034


	//----- nvinfo : EIATTR_SW_WAR
	.align		4
.L_29:
        /*00a8*/ 	.byte	0x04, 0x36
        /*00aa*/ 	.short	(.L_31 - .L_30)
.L_30:
        /*00ac*/ 	.word	0x00000008
.L_31:


//--------------------- .nv.callgraph             --------------------------
	.section	.nv.callgraph,"",@"SHT_CUDA_CALLGRAPH"
	.align	4
	.sectionentsize	8
	.align		4
        /*0000*/ 	.word	0x00000000
	.align		4
        /*0004*/ 	.word	0xffffffff
	.align		4
        /*0008*/ 	.word	0x00000000
	.align		4
        /*000c*/ 	.word	0xfffffffe
	.align		4
        /*0010*/ 	.word	0x00000000
	.align		4
        /*0014*/ 	.word	0xfffffffd
	.align		4
        /*0018*/ 	.word	0x00000000
	.align		4
        /*001c*/ 	.word	0xfffffffc


//--------------------- .text.triton_poi_fused__unsafe_index_add_mul_sub_5 --------------------------
	.section	.text.triton_poi_fused__unsafe_index_add_mul_sub_5,"ax",@progbits
	.align	128
        .global         triton_poi_fused__unsafe_index_add_mul_sub_5
        .type           triton_poi_fused__unsafe_index_add_mul_sub_5,@function
        .size           triton_poi_fused__unsafe_index_add_mul_sub_5,(.L_x_1 - triton_poi_fused__unsafe_index_add_mul_sub_5)
        .other          triton_poi_fused__unsafe_index_add_mul_sub_5,@"STO_CUDA_ENTRY STV_DEFAULT"
triton_poi_fused__unsafe_index_add_mul_sub_5:
.text.triton_poi_fused__unsafe_index_add_mul_sub_5:
[----:B------:R-:W-:Y:S01]  /*0000*/  LDC R1, c[0x0][0x28] ;  /* 0x00000a00ff017b82 */ /* 0x000fe20000000800 */
[----:B------:R-:W1:Y:S07]  /*0010*/  S2R R0, SR_TID.X ;  /* 0x0000000000007919 */ /* 0x000e6e0000002100 */
[----:B------:R-:W2:Y:S01]  /*0020*/  LDC.64 R2, c[0x0][0x220] ;  /* 0x00008800ff027b82 */ /* 0x000ea20000000a00 */
[----:B------:R-:W-:Y:S01]  /*0030*/  ULDC.64 UR4, c[0x0][0x208] ;  /* 0x0000820000047ab9 */ /* 0x000fe20000000a00 */
[----:B------:R-:W3:Y:S06]  /*0040*/  S2R R9, SR_CTAID.X ;  /* 0x0000000000097919 */ /* 0x000eec0000002500 */
[----:B------:R-:W4:Y:S01]  /*0050*/  LDC.64 R4, c[0x0][0x230] ;  /* 0x00008c00ff047b82 */ /* 0x000f220000000a00 */
[----:B-1----:R-:W-:-:S02]  /*0060*/  LOP3.LUT R0, R0, 0x7f, RZ, 0xc0, !PT ;  /* 0x0000007f00007812 */ /* 0x002fc400078ec0ff */
[----:B---3--:R-:W-:-:S03]  /*0070*/  SHF.R.S32.HI R6, RZ, 0x18, R9 ;  /* 0x00000018ff067819 */ /* 0x008fc60000011409 */
[----:B------:R-:W-:Y:S01]  /*0080*/  IMAD R9, R9, 0x80, R0 ;  /* 0x0000008009097824 */ /* 0x000fe200078e0200 */
[----:B------:R-:W-:-:S04]  /*0090*/  SGXT R0, R6, 0x1 ;  /* 0x000000010600781a */ /* 0x000fc80000000200 */
[CC--:B------:R-:W-:Y:S02]  /*00a0*/  LEA.HI R6, R0.reuse, R9.reuse, RZ, 0x2 ;  /* 0x0000000900067211 */ /* 0x0c0fe400078f10ff */
[----:B------:R-:W-:Y:S02]  /*00b0*/  LEA.HI R0, R0, R9, RZ, 0x4 ;  /* 0x0000000900007211 */ /* 0x000fe400078f20ff */
[----:B------:R-:W-:Y:S02]  /*00c0*/  LOP3.LUT R6, R6, 0xfffffffc, RZ, 0xc0, !PT ;  /* 0xfffffffc06067812 */ /* 0x000fe400078ec0ff */
[----:B------:R-:W-:-:S03]  /*00d0*/  SHF.R.S32.HI R11, RZ, 0x4, R0 ;  /* 0x00000004ff0b7819 */ /* 0x000fc60000011400 */
[----:B------:R-:W-:Y:S02]  /*00e0*/  IMAD.IADD R7, R9, 0x1, -R6 ;  /* 0x0000000109077824 */ /* 0x000fe400078e0a06 */
[----:B--2---:R-:W-:-:S04]  /*00f0*/  IMAD.WIDE R2, R11, 0x4, R2 ;  /* 0x000000040b027825 */ /* 0x004fc800078e0202 */
[----:B----4-:R-:W-:Y:S02]  /*0100*/  IMAD.WIDE R4, R7, 0x4, R4 ;  /* 0x0000000407047825 */ /* 0x010fe400078e0204 */
[----:B------:R-:W2:Y:S01]  /*0110*/  LDG.E.EL R2, desc[UR4][R2.64] ;  /* 0x0000000402027981 */ /* 0x000ea2000c2e1900 */
[----:B------:R-:W1:Y:S03]  /*0120*/  LDC.64 R6, c[0x0][0x238] ;  /* 0x00008e00ff067b82 */ /* 0x000e660000000a00 */
[----:B------:R-:W3:Y:S01]  /*0130*/  LDG.E.EL R5, desc[UR4][R4.64] ;  /* 0x0000000404057981 */ /* 0x000ee2000c2e1900 */
[----:B-1----:R-:W-:-:S04]  /*0140*/  IMAD.WIDE R6, R9, 0x4, R6 ;  /* 0x0000000409067825 */ /* 0x002fc800078e0206 */
[----:B--2---:R-:W-:-:S04]  /*0150*/  FADD R0, R2, -R2 ;  /* 0x8000000202007221 */ /* 0x004fc80000000000 */
[----:B---3--:R-:W-:-:S05]  /*0160*/  FFMA R9, R5, R0, R2 ;  /* 0x0000000005097223 */ /* 0x008fca0000000002 */
[----:B------:R-:W-:Y:S01]  /*0170*/  STG.E desc[UR4][R6.64], R9 ;  /* 0x0000000906007986 */ /* 0x000fe2000c101904 */
[----:B------:R-:W-:Y:S05]  /*0180*/  EXIT ;  /* 0x000000000000794d */ /* 0x000fea0003800000 */
.L_x_0:
[----:B------:R-:W-:-:S00]  /*0190*/  BRA `(.L_x_0) ;  /* 0xfffffffc00fc7947 */ /* 0x000fc0000383ffff */
[----:B------:R-:W-:-:S00]  /*01a0*/  NOP ;  /* 0x0000000000007918 */ /* 0x000fc00000000000 */
        /* <DEDUP_REMOVED lines=13> */
.L_x_1:


//--------------------- .nv.constant0.triton_poi_fused__unsafe_index_add_mul_sub_5 --------------------------
	.section	.nv.constant0.triton_poi_fused__unsafe_index_add_mul_sub_5,"a",@progbits
	.sectionflags	@""
	.align	4
.nv.constant0.triton_poi_fused__unsafe_index_add_mul_sub_5:
	.zero		580
